	.headerflags	@"EF_CUDA_TEXMODE_UNIFIED EF_CUDA_64BIT_ADDRESS EF_CUDA_ACCELERATORS EF_CUDA_SM90 EF_CUDA_VIRTUAL_SM(EF_CUDA_SM90)"
	.elftype	@"ET_EXEC"


//--------------------- .nv.info                  --------------------------
	.section	.nv.info,"",@"SHT_CUDA_INFO"
	.align	4


	//----- nvinfo : EIATTR_REGCOUNT
	.align		4
        /*0000*/ 	.byte	0x04, 0x2f
        /*0002*/ 	.short	(.L_1 - .L_0)
	.align		4
.L_0:
        /*0004*/ 	.word	index@(triton_poi_fused_add_convolution_0)
        /*0008*/ 	.word	0x00000020


	//----- nvinfo : EIATTR_MIN_STACK_SIZE
	.align		4
.L_1:
        /*000c*/ 	.byte	0x04, 0x12
        /*000e*/ 	.short	(.L_3 - .L_2)
	.align		4
.L_2:
        /*0010*/ 	.word	index@(triton_poi_fused_add_convolution_0)
        /*0014*/ 	.word	0x00000000


	//----- nvinfo : EIATTR_FRAME_SIZE
	.align		4
.L_3:
        /*0018*/ 	.byte	0x04, 0x11
        /*001a*/ 	.short	(.L_5 - .L_4)
	.align		4
.L_4:
        /*001c*/ 	.word	index@(triton_poi_fused_add_convolution_0)
        /*0020*/ 	.word	0x00000000


	//----- nvinfo : EIATTR_MIN_STACK_SIZE
	.align		4
.L_5:
        /*0024*/ 	.byte	0x04, 0x12
        /*0026*/ 	.short	(.L_7 - .L_6)
	.align		4
.L_6:
        /*0028*/ 	.word	index@(triton_poi_fused_add_convolution_0)
        /*002c*/ 	.word	0x00000000
.L_7:


//--------------------- .nv.info.triton_poi_fused_add_convolution_0 --------------------------
	.section	.nv.info.triton_poi_fused_add_convolution_0,"",@"SHT_CUDA_INFO"
	.sectionflags	@""
	.align	4


	//----- nvinfo : EIATTR_CUDA_API_VERSION
	.align		4
        /*0000*/ 	.byte	0x04, 0x37
        /*0002*/ 	.short	(.L_9 - .L_8)
.L_8:
        /*0004*/ 	.word	0x0000007c


	//----- nvinfo : EIATTR_KPARAM_INFO
	.align		4
.L_9:
        /*0008*/ 	.byte	0x04, 0x17
        /*000a*/ 	.short	(.L_11 - .L_10)
.L_10:
        /*000c*/ 	.word	0x00000000
        /*0010*/ 	.short	0x0008
        /*0012*/ 	.short	0x0040
        /*0014*/ 	.byte	0x00, 0xf0, 0x11, 0x00


	//----- nvinfo : EIATTR_KPARAM_INFO
	.align		4
.L_11:
        /*0018*/ 	.byte	0x04, 0x17
        /*001a*/ 	.short	(.L_13 - .L_12)
.L_12:
        /*001c*/ 	.word	0x00000000
        /*0020*/ 	.short	0x0007
        /*0022*/ 	.short	0x0038
        /*0024*/ 	.byte	0x00, 0xf4, 0x21, 0x00


	//----- nvinfo : EIATTR_KPARAM_INFO
	.align		4
.L_13:
        /*0028*/ 	.byte	0x04, 0x17
        /*002a*/ 	.short	(.L_15 - .L_14)
.L_14:
        /*002c*/ 	.word	0x00000000
        /*0030*/ 	.short	0x0006
        /*0032*/ 	.short	0x0030
        /*0034*/ 	.byte	0x00, 0xf4, 0x21, 0x00


	//----- nvinfo : EIATTR_KPARAM_INFO
	.align		4
.L_15:
        /*0038*/ 	.byte	0x04, 0x17
        /*003a*/ 	.short	(.L_17 - .L_16)
.L_16:
        /*003c*/ 	.word	0x00000000
        /*0040*/ 	.short	0x0005
        /*0042*/ 	.short	0x0028
        /*0044*/ 	.byte	0x00, 0xf4, 0x21, 0x00


	//----- nvinfo : EIATTR_KPARAM_INFO
	.align		4
.L_17:
        /*0048*/ 	.byte	0x04, 0x17
        /*004a*/ 	.short	(.L_19 - .L_18)
.L_18:
        /*004c*/ 	.word	0x00000000
        /*0050*/ 	.short	0x0004
        /*0052*/ 	.short	0x0020
        /*0054*/ 	.byte	0x00, 0xf4, 0x21, 0x00


	//----- nvinfo : EIATTR_KPARAM_INFO
	.align		4
.L_19:
        /*0058*/ 	.byte	0x04, 0x17
        /*005a*/ 	.short	(.L_21 - .L_20)
.L_20:
        /*005c*/ 	.word	0x00000000
        /*0060*/ 	.short	0x0003
        /*0062*/ 	.short	0x0018
        /*0064*/ 	.byte	0x00, 0xf4, 0x21, 0x00


	//----- nvinfo : EIATTR_KPARAM_INFO
	.align		4
.L_21:
        /*0068*/ 	.byte	0x04, 0x17
        /*006a*/ 	.short	(.L_23 - .L_22)
.L_22:
        /*006c*/ 	.word	0x00000000
        /*0070*/ 	.short	0x0002
        /*0072*/ 	.short	0x0010
        /*0074*/ 	.byte	0x00, 0xf4, 0x21, 0x00


	//----- nvinfo : EIATTR_KPARAM_INFO
	.align		4
.L_23:
        /*0078*/ 	.byte	0x04, 0x17
        /*007a*/ 	.short	(.L_25 - .L_24)
.L_24:
        /*007c*/ 	.word	0x00000000
        /*0080*/ 	.short	0x0001
        /*0082*/ 	.short	0x0008
        /*0084*/ 	.byte	0x00, 0xf4, 0x21, 0x00


	//----- nvinfo : EIATTR_KPARAM_INFO
	.align		4
.L_25:
        /*0088*/ 	.byte	0x04, 0x17
        /*008a*/ 	.short	(.L_27 - .L_26)
.L_26:
        /*008c*/ 	.word	0x00000000
        /*0090*/ 	.short	0x0000
        /*0092*/ 	.short	0x0000
        /*0094*/ 	.byte	0x00, 0xf4, 0x21, 0x00


	//----- nvinfo : EIATTR_SPARSE_MMA_MASK
	.align		4
.L_27:
        /*0098*/ 	.byte	0x03, 0x50
        /*009a*/ 	.short	0x0000


	//----- nvinfo : EIATTR_MAXREG_COUNT
	.align		4
        /*009c*/ 	.byte	0x03, 0x1b
        /*009e*/ 	.short	0x00ff


	//----- nvinfo : EIATTR_EXIT_INSTR_OFFSETS
	.align		4
        /*00a0*/ 	.byte	0x04, 0x1c
        /*00a2*/ 	.short	(.L_29 - .L_28)


	//   ....[0]....
.L_28:
        /*00a4*/ 	.word	0x00000420


	//   ....[1]....
        /*00a8*/ 	.word	0x00000440


	//----- nvinfo : EIATTR_REQNTID
	.align		4
.L_29:
        /*00ac*/ 	.byte	0x04, 0x10
        /*00ae*/ 	.short	(.L_31 - .L_30)
.L_30:
        /*00b0*/ 	.word	0x00000080
        /*00b4*/ 	.word	0x00000001
        /*00b8*/ 	.word	0x00000001


	//----- nvinfo : EIATTR_CBANK_PARAM_SIZE
	.align		4
.L_31:
        /*00bc*/ 	.byte	0x03, 0x19
        /*00be*/ 	.short	0x0044


	//----- nvinfo : EIATTR_PARAM_CBANK
	.align		4
        /*00c0*/ 	.byte	0x04, 0x0a
        /*00c2*/ 	.short	(.L_33 - .L_32)
	.align		4
.L_32:
        /*00c4*/ 	.word	index@(.nv.constant0.triton_poi_fused_add_convolution_0)
        /*00c8*/ 	.short	0x0210
        /*00ca*/ 	.short	0x0044


	//----- nvinfo : EIATTR_SW_WAR
	.align		4
.L_33:
        /*00cc*/ 	.byte	0x04, 0x36
        /*00ce*/ 	.short	(.L_35 - .L_34)
.L_34:
        /*00d0*/ 	.word	0x00000008
.L_35:


//--------------------- .nv.callgraph             --------------------------
	.section	.nv.callgraph,"",@"SHT_CUDA_CALLGRAPH"
	.align	4
	.sectionentsize	8
	.align		4
        /*0000*/ 	.word	0x00000000
	.align		4
        /*0004*/ 	.word	0xffffffff
	.align		4
        /*0008*/ 	.word	0x00000000
	.align		4
        /*000c*/ 	.word	0xfffffffe
	.align		4
        /*0010*/ 	.word	0x00000000
	.align		4
        /*0014*/ 	.word	0xfffffffd
	.align		4
        /*0018*/ 	.word	0x00000000
	.align		4
        /*001c*/ 	.word	0xfffffffc


//--------------------- .text.triton_poi_fused_add_convolution_0 --------------------------
	.section	.text.triton_poi_fused_add_convolution_0,"ax",@progbits
	.align	128
        .global         triton_poi_fused_add_convolution_0
        .type           triton_poi_fused_add_convolution_0,@function
        .size           triton_poi_fused_add_convolution_0,(.L_x_1 - triton_poi_fused_add_convolution_0)
        .other          triton_poi_fused_add_convolution_0,@"STO_CUDA_ENTRY STV_DEFAULT"
triton_poi_fused_add_convolution_0:
.text.triton_poi_fused_add_convolution_0:
[----:B------:R-:W0:Y:S01]  /*0000*/  LDC R1, c[0x0][0x28] ;  /* 0x00000a00ff017b82 */ /* 0x000e220000000800 */
[----:B------:R-:W1:Y:S07]  /*0010*/  S2R R0, SR_TID.X ;  /* 0x0000000000007919 */ /* 0x000e6e0000002100 */
[----:B------:R-:W2:Y:S01]  /*0020*/  LDC.64 R4, c[0x0][0x228] ;  /* 0x00008a00ff047b82 */ /* 0x000ea20000000a00 */
[----:B------:R-:W-:Y:S01]  /*0030*/  CS2R R14, SRZ ;  /* 0x00000000000e7805 */ /* 0x000fe2000001ff00 */
[----:B------:R-:W-:Y:S01]  /*0040*/  ULDC.64 UR4, c[0x0][0x208] ;  /* 0x0000820000047ab9 */ /* 0x000fe20000000a00 */
[----:B------:R-:W3:Y:S05]  /*0050*/  S2R R25, SR_CTAID.X ;  /* 0x0000000000197919 */ /* 0x000eea0000002500 */
[----:B------:R-:W4:Y:S08]  /*0060*/  LDC.64 R10, c[0x0][0x220] ;  /* 0x00008800ff0a7b82 */ /* 0x000f300000000a00 */
[----:B------:R-:W5:Y:S08]  /*0070*/  LDC.64 R12, c[0x0][0x230] ;  /* 0x00008c00ff0c7b82 */ /* 0x000f700000000a00 */
[----:B------:R-:W4:Y:S01]  /*0080*/  LDC.64 R20, c[0x0][0x240] ;  /* 0x00009000ff147b82 */ /* 0x000f220000000a00 */
[----:B-1----:R-:W-:-:S07]  /*0090*/  SHF.L.U32 R0, R0, 0x1, RZ ;  /* 0x0000000100007819 */ /* 0x002fce00000006ff */
[----:B------:R-:W1:Y:S01]  /*00a0*/  LDC.64 R22, c[0x0][0x218] ;  /* 0x00008600ff167b82 */ /* 0x000e620000000a00 */
[----:B---3--:R-:W-:Y:S02]  /*00b0*/  SHF.R.S32.HI R2, RZ, 0x17, R25 ;  /* 0x00000017ff027819 */ /* 0x008fe40000011419 */
[----:B------:R-:W-:Y:S02]  /*00c0*/  LOP3.LUT R0, R0, 0xfe, RZ, 0xc0, !PT ;  /* 0x000000fe00007812 */ /* 0x000fe400078ec0ff */
[----:B------:R-:W-:-:S03]  /*00d0*/  SGXT R2, R2, 0x1 ;  /* 0x000000010202781a */ /* 0x000fc60000000200 */
[----:B------:R-:W3:Y:S01]  /*00e0*/  LDC.64 R6, c[0x0][0x238] ;  /* 0x00008e00ff067b82 */ /* 0x000ee20000000a00 */
[----:B------:R-:W-:-:S04]  /*00f0*/  LEA R25, R25, R0, 0x8 ;  /* 0x0000000019197211 */ /* 0x000fc800078e40ff */
[----:B------:R-:W-:Y:S02]  /*0100*/  LEA.HI R2, R2, R25, RZ, 0x4 ;  /* 0x0000001902027211 */ /* 0x000fe400078f20ff */
[----:B------:R-:W-:Y:S02]  /*0110*/  ISETP.GE.AND P0, PT, R25, 0x100, PT ;  /* 0x000001001900780c */ /* 0x000fe40003f06270 */
[----:B------:R-:W-:Y:S02]  /*0120*/  SHF.R.S32.HI R19, RZ, 0x4, R2 ;  /* 0x00000004ff137819 */ /* 0x000fe40000011402 */
[----:B------:R-:W1:Y:S02]  /*0130*/  LDC.64 R2, c[0x0][0x210] ;  /* 0x00008400ff027b82 */ /* 0x000e640000000a00 */
[----:B------:R-:W-:-:S04]  /*0140*/  LEA.HI R0, R19, R19, RZ, 0x2 ;  /* 0x0000001313007211 */ /* 0x000fc800078f10ff */
[----:B------:R-:W-:-:S04]  /*0150*/  LOP3.LUT R0, R0, 0xfffffffc, RZ, 0xc0, !PT ;  /* 0xfffffffc00007812 */ /* 0x000fc800078ec0ff */
[----:B------:R-:W-:-:S05]  /*0160*/  IADD3 R19, R19, -R0, RZ ;  /* 0x8000000013137210 */ /* 0x000fca0007ffe0ff */
[----:B--2---:R-:W-:Y:S02]  /*0170*/  IMAD.WIDE R26, R19, 0x4, R4 ;  /* 0x00000004131a7825 */ /* 0x004fe400078e0204 */
[----:B------:R-:W2:Y:S01]  /*0180*/  LDC.64 R4, c[0x0][0x248] ;  /* 0x00009200ff047b82 */ /* 0x000ea20000000a00 */
[----:B------:R-:W-:Y:S01]  /*0190*/  HFMA2.MMA R0, -RZ, RZ, 0, 0 ;  /* 0x00000000ff007435 */ /* 0x000fe200000001ff */
[C---:B----4-:R-:W-:Y:S01]  /*01a0*/  IMAD.WIDE R10, R25.reuse, 0x4, R10 ;  /* 0x00000004190a7825 */ /* 0x050fe200078e020a */
[----:B------:R-:W-:Y:S02]  /*01b0*/  CS2R R16, SRZ ;  /* 0x0000000000107805 */ /* 0x000fe4000001ff00 */
[----:B------:R-:W-:Y:S01]  /*01c0*/  CS2R R8, SRZ ;  /* 0x0000000000087805 */ /* 0x000fe2000001ff00 */
[----:B------:R-:W4:Y:S01]  /*01d0*/  @!P0 LDG.E.EL R15, desc[UR4][R26.64] ;  /* 0x000000041a0f8981 */ /* 0x000f22000c2e1900 */
[----:B-----5:R-:W-:Y:S01]  /*01e0*/  IMAD.WIDE R12, R25, 0x4, R12 ;  /* 0x00000004190c7825 */ /* 0x020fe200078e020c */
[----:B------:R-:W-:-:S02]  /*01f0*/  MOV R29, RZ ;  /* 0x000000ff001d7202 */ /* 0x000fc40000000f00 */
[----:B------:R3:W5:Y:S01]  /*0200*/  @!P0 LDG.E.EL R14, desc[UR4][R26.64] ;  /* 0x000000041a0e8981 */ /* 0x000762000c2e1900 */
[----:B0-----:R-:W-:-:S03]  /*0210*/  IMAD.WIDE R20, R25, 0x4, R20 ;  /* 0x0000000419147825 */ /* 0x001fc600078e0214 */
[----:B------:R0:W4:Y:S01]  /*0220*/  @!P0 LDG.E.64 R8, desc[UR4][R10.64] ;  /* 0x000000040a088981 */ /* 0x000122000c1e1b00 */
[----:B-1----:R-:W-:Y:S01]  /*0230*/  IMAD.WIDE R2, R25, 0x4, R2 ;  /* 0x0000000419027825 */ /* 0x002fe200078e0202 */
[----:B------:R-:W-:-:S03]  /*0240*/  CS2R R24, SRZ ;  /* 0x0000000000187805 */ /* 0x000fc6000001ff00 */
[----:B------:R-:W-:-:S03]  /*0250*/  IMAD.WIDE R22, R19, 0x4, R22 ;  /* 0x0000000413167825 */ /* 0x000fc600078e0216 */
[----:B------:R-:W5:Y:S01]  /*0260*/  @!P0 LDG.E.64 R24, desc[UR4][R2.64] ;  /* 0x0000000402188981 */ /* 0x000f62000c1e1b00 */
[C---:B---3--:R-:W-:Y:S01]  /*0270*/  IMAD.WIDE R26, R19.reuse, 0x4, R6 ;  /* 0x00000004131a7825 */ /* 0x048fe200078e0206 */
[----:B------:R-:W-:Y:S02]  /*0280*/  CS2R R6, SRZ ;  /* 0x0000000000067805 */ /* 0x000fe4000001ff00 */
[----:B------:R-:W3:Y:S01]  /*0290*/  @!P0 LDG.E.EL R17, desc[UR4][R22.64] ;  /* 0x0000000416118981 */ /* 0x000ee2000c2e1900 */
[----:B--2---:R-:W-:Y:S01]  /*02a0*/  IMAD.WIDE R4, R19, 0x4, R4 ;  /* 0x0000000413047825 */ /* 0x004fe200078e0204 */
[----:B0-----:R-:W-:Y:S02]  /*02b0*/  CS2R R10, SRZ ;  /* 0x00000000000a7805 */ /* 0x001fe4000001ff00 */
[----:B------:R-:W2:Y:S01]  /*02c0*/  @!P0 LDG.E.EL R0, desc[UR4][R22.64] ;  /* 0x0000000416008981 */ /* 0x000ea2000c2e1900 */
[----:B------:R-:W-:-:S03]  /*02d0*/  CS2R R18, SRZ ;  /* 0x0000000000127805 */ /* 0x000fc6000001ff00 */
[----:B------:R-:W2:Y:S04]  /*02e0*/  @!P0 LDG.E.EL R29, desc[UR4][R26.64] ;  /* 0x000000041a1d8981 */ /* 0x000ea8000c2e1900 */
[----:B------:R-:W2:Y:S04]  /*02f0*/  @!P0 LDG.E.EL R16, desc[UR4][R26.64] ;  /* 0x000000041a108981 */ /* 0x000ea8000c2e1900 */
[----:B------:R-:W2:Y:S04]  /*0300*/  @!P0 LDG.E.64 R6, desc[UR4][R12.64] ;  /* 0x000000040c068981 */ /* 0x000ea8000c1e1b00 */
[----:B------:R-:W2:Y:S04]  /*0310*/  @!P0 LDG.E.64 R10, desc[UR4][R20.64] ;  /* 0x00000004140a8981 */ /* 0x000ea8000c1e1b00 */
[----:B------:R-:W2:Y:S04]  /*0320*/  @!P0 LDG.E.EL R19, desc[UR4][R4.64] ;  /* 0x0000000404138981 */ /* 0x000ea8000c2e1900 */
[----:B------:R-:W2:Y:S01]  /*0330*/  @!P0 LDG.E.EL R18, desc[UR4][R4.64] ;  /* 0x0000000404128981 */ /* 0x000ea2000c2e1900 */
[----:B----4-:R-:W-:Y:S01]  /*0340*/  FADD R8, R15, R8 ;  /* 0x000000080f087221 */ /* 0x010fe20000000000 */
[----:B-----5:R-:W-:Y:S01]  /*0350*/  FADD R9, R14, R9 ;  /* 0x000000090e097221 */ /* 0x020fe20000000000 */
[----:B---3--:R-:W-:Y:S01]  /*0360*/  FADD R17, R17, R24 ;  /* 0x0000001811117221 */ /* 0x008fe20000000000 */
[----:B--2---:R-:W-:-:S03]  /*0370*/  FADD R0, R0, R25 ;  /* 0x0000001900007221 */ /* 0x004fc60000000000 */
[----:B------:R-:W-:Y:S01]  /*0380*/  FADD R8, R17, R8 ;  /* 0x0000000811087221 */ /* 0x000fe20000000000 */
[----:B------:R-:W-:Y:S01]  /*0390*/  FADD R0, R0, R9 ;  /* 0x0000000900007221 */ /* 0x000fe20000000000 */
[----:B------:R-:W-:Y:S01]  /*03a0*/  FADD R29, R29, R6 ;  /* 0x000000061d1d7221 */ /* 0x000fe20000000000 */
[----:B------:R-:W-:-:S03]  /*03b0*/  FADD R7, R16, R7 ;  /* 0x0000000710077221 */ /* 0x000fc60000000000 */
[----:B------:R-:W-:Y:S01]  /*03c0*/  FADD R29, R8, R29 ;  /* 0x0000001d081d7221 */ /* 0x000fe20000000000 */
[----:B------:R-:W-:Y:S01]  /*03d0*/  FADD R0, R0, R7 ;  /* 0x0000000700007221 */ /* 0x000fe20000000000 */
[----:B------:R-:W-:Y:S01]  /*03e0*/  FADD R10, R19, R10 ;  /* 0x0000000a130a7221 */ /* 0x000fe20000000000 */
[----:B------:R-:W-:-:S03]  /*03f0*/  FADD R11, R18, R11 ;  /* 0x0000000b120b7221 */ /* 0x000fc60000000000 */
[----:B------:R-:W-:Y:S01]  /*0400*/  FADD R10, R10, R29 ;  /* 0x0000001d0a0a7221 */ /* 0x000fe20000000000 */
[----:B------:R-:W-:Y:S01]  /*0410*/  FADD R11, R11, R0 ;  /* 0x000000000b0b7221 */ /* 0x000fe20000000000 */
[----:B------:R-:W-:Y:S06]  /*0420*/  @P0 EXIT ;  /* 0x000000000000094d */ /* 0x000fec0003800000 */
[----:B------:R-:W-:Y:S01]  /*0430*/  STG.E.64 desc[UR4][R2.64], R10 ;  /* 0x0000000a02007986 */ /* 0x000fe2000c101b04 */
[----:B------:R-:W-:Y:S05]  /*0440*/  EXIT ;  /* 0x000000000000794d */ /* 0x000fea0003800000 */
.L_x_0:
[----:B------:R-:W-:-:S00]  /*0450*/  BRA `(.L_x_0) ;  /* 0xfffffffc00fc7947 */ /* 0x000fc0000383ffff */
[----:B------:R-:W-:-:S00]  /*0460*/  NOP ;  /* 0x0000000000007918 */ /* 0x000fc00000000000 */
        /* <DEDUP_REMOVED lines=9> */
.L_x_1:


//--------------------- .nv.constant0.triton_poi_fused_add_convolution_0 --------------------------
	.section	.nv.constant0.triton_poi_fused_add_convolution_0,"a",@progbits
	.sectionflags	@""
	.align	4
.nv.constant0.triton_poi_fused_add_convolution_0:
	.zero		596
